//
// Generated by NVIDIA NVVM Compiler
//
// Compiler Build ID: CL-36424714
// Cuda compilation tools, release 13.0, V13.0.88
// Based on NVVM 20.0.0
//

.version 9.0
.target sm_100
.address_size 64

	// .globl	lambda_40799

.visible .entry lambda_40799(
	.param .u64 .ptr .align 1 lambda_40799_param_0,
	.param .u64 .ptr .align 1 lambda_40799_param_1
)
.maxntid 128
{
	.reg .pred 	%p<8>;
	.reg .b32 	%r<24>;
	.reg .b32 	%f<12>;
	.reg .b64 	%rd<14>;

	ld.param.u64 	%rd5, [lambda_40799_param_0];
	ld.param.u64 	%rd6, [lambda_40799_param_1];
	mov.u32 	%r1, %tid.x;
	mov.u32 	%r2, %ntid.x;
	mov.u32 	%r3, %ctaid.x;
	mov.u32 	%r4, %tid.y;
	mov.u32 	%r5, %ntid.y;
	mov.u32 	%r6, %ctaid.y;
	mad.lo.s32 	%r7, %r2, %r3, %r1;
	max.u32 	%r8, %r7, 2;
	add.s32 	%r9, %r8, -2;
	setp.gt.u32 	%p1, %r7, 4097;
	selp.b32 	%r10, 4095, %r9, %p1;
	mad.lo.s32 	%r11, %r5, %r6, %r4;
	shl.b32 	%r12, %r11, 12;
	add.s32 	%r13, %r12, %r10;
	mul.wide.u32 	%rd7, %r13, 4;
	add.s64 	%rd1, %rd6, %rd7;
	// begin inline asm
	ld.global.nc.f32 %f1, [%rd1];
	// end inline asm
	max.u32 	%r14, %r7, 1;
	add.s32 	%r15, %r14, -1;
	setp.gt.u32 	%p2, %r7, 4096;
	selp.b32 	%r16, 4095, %r15, %p2;
	add.s32 	%r17, %r12, %r16;
	mul.wide.u32 	%rd8, %r17, 4;
	add.s64 	%rd2, %rd6, %rd8;
	// begin inline asm
	ld.global.nc.f32 %f2, [%rd2];
	// end inline asm
	min.u32 	%r18, %r7, 4095;
	or.b32  	%r19, %r12, %r18;
	mul.wide.u32 	%rd9, %r19, 4;
	add.s64 	%rd3, %rd6, %rd9;
	// begin inline asm
	ld.global.nc.f32 %f3, [%rd3];
	// end inline asm
	add.s32 	%r20, %r7, 1;
	min.s32 	%r21, %r20, 4095;
	add.s32 	%r22, %r12, %r21;
	mul.wide.s32 	%rd10, %r22, 4;
	add.s64 	%rd4, %rd6, %rd10;
	// begin inline asm
	ld.global.nc.f32 %f4, [%rd4];
	// end inline asm
	setp.lt.f32 	%p3, %f2, %f1;
	selp.f32 	%f5, %f1, %f2, %p3;
	selp.f32 	%f6, %f2, %f1, %p3;
	setp.lt.f32 	%p4, %f4, %f3;
	selp.f32 	%f7, %f3, %f4, %p4;
	selp.f32 	%f8, %f4, %f3, %p4;
	setp.lt.f32 	%p5, %f8, %f6;
	selp.f32 	%f9, %f6, %f8, %p5;
	setp.lt.f32 	%p6, %f7, %f5;
	selp.f32 	%f10, %f7, %f5, %p6;
	setp.lt.f32 	%p7, %f9, %f10;
	selp.f32 	%f11, %f9, %f10, %p7;
	cvta.to.global.u64 	%rd11, %rd5;
	add.s32 	%r23, %r12, %r7;
	mul.wide.u32 	%rd12, %r23, 4;
	add.s64 	%rd13, %rd11, %rd12;
	st.global.f32 	[%rd13], %f11;
	ret;

}


// ===== COMPILED SASS (sm_100) =====

	.target	sm_100

	.elftype	@"ET_EXEC"


//--------------------- .note.nv.tkinfo           --------------------------
	.section	.note.nv.tkinfo,"",@"SHT_NOTE"
	.sectionflags	@"SHF_NOTE_NV_TKINFO"
	.tkinfo
        /*0018*/ 	.word	0x00000002
        /*0030*/ 	.string	""
        /*0030*/ 	.string	"ptxas"
        /*0030*/ 	.string	"Cuda compilation tools, release 13.0, V13.0.88"
        /*0030*/ 	.string	"Build cuda_13.0.r13.0/compiler.36424714_0"
        /*0030*/ 	.string	"-arch sm_100 -m 64 "



//--------------------- .note.nv.cuinfo           --------------------------
	.section	.note.nv.cuinfo,"",@"SHT_NOTE"
	.sectionflags	@"SHF_NOTE_NV_CUINFO"
        /*0018*/ 	.short	0x0002
        /*001a*/ 	.short	0x0064
        /*001c*/ 	.short	0x0082
	.zero		2


//--------------------- .nv.info                  --------------------------
	.section	.nv.info,"",@"SHT_CUDA_INFO"
	.align	4


	//----- nvinfo : EIATTR_REGCOUNT
	.align		4
        /*0000*/ 	.byte	0x04, 0x2f
        /*0002*/ 	.short	(.L_1 - .L_0)
	.align		4
.L_0:
        /*0004*/ 	.word	index@(lambda_40799)
        /*0008*/ 	.word	0x00000014


	//----- nvinfo : EIATTR_FRAME_SIZE
	.align		4
.L_1:
        /*000c*/ 	.byte	0x04, 0x11
        /*000e*/ 	.short	(.L_3 - .L_2)
	.align		4
.L_2:
        /*0010*/ 	.word	index@(lambda_40799)
        /*0014*/ 	.word	0x00000000


	//----- nvinfo : EIATTR_MIN_STACK_SIZE
	.align		4
.L_3:
        /*0018*/ 	.byte	0x04, 0x12
        /*001a*/ 	.short	(.L_5 - .L_4)
	.align		4
.L_4:
        /*001c*/ 	.word	index@(lambda_40799)
        /*0020*/ 	.word	0x00000000
.L_5:


//--------------------- .nv.compat                --------------------------
	.section	.nv.compat,"",@"SHT_CUDA_COMPAT_INFO"
	.align	4
        /*0000*/ 	.byte	0x02, 0x09, 0x00, 0x00, 0x02, 0x02, 0x01, 0x00, 0x02, 0x05, 0x05, 0x00, 0x03, 0x07, 0x01, 0x01
        /*0010*/ 	.byte	0x02, 0x03, 0x00, 0x00, 0x02, 0x06, 0x01, 0x00, 0x04, 0x0b, 0x08, 0x00, 0x09, 0x00, 0x00, 0x00
        /*0020*/ 	.byte	0x00, 0x00, 0x00, 0x00


//--------------------- .nv.info.lambda_40799     --------------------------
	.section	.nv.info.lambda_40799,"",@"SHT_CUDA_INFO"
	.sectionflags	@""
	.align	4


	//----- nvinfo : EIATTR_CUDA_API_VERSION
	.align		4
        /*0000*/ 	.byte	0x04, 0x37
        /*0002*/ 	.short	(.L_7 - .L_6)
.L_6:
        /*0004*/ 	.word	0x00000082


	//----- nvinfo : EIATTR_KPARAM_INFO
	.align		4
.L_7:
        /*0008*/ 	.byte	0x04, 0x17
        /*000a*/ 	.short	(.L_9 - .L_8)
.L_8:
        /*000c*/ 	.word	0x00000000
        /*0010*/ 	.short	0x0001
        /*0012*/ 	.short	0x0008
        /*0014*/ 	.byte	0x00, 0xf5, 0x21, 0x00


	//----- nvinfo : EIATTR_KPARAM_INFO
	.align		4
.L_9:
        /*0018*/ 	.byte	0x04, 0x17
        /*001a*/ 	.short	(.L_11 - .L_10)
.L_10:
        /*001c*/ 	.word	0x00000000
        /*0020*/ 	.short	0x0000
        /*0022*/ 	.short	0x0000
        /*0024*/ 	.byte	0x00, 0xf5, 0x21, 0x00


	//----- nvinfo : EIATTR_SPARSE_MMA_MASK
	.align		4
.L_11:
        /*0028*/ 	.byte	0x03, 0x50
        /*002a*/ 	.short	0x0000


	//----- nvinfo : EIATTR_MAXREG_COUNT
	.align		4
        /*002c*/ 	.byte	0x03, 0x1b
        /*002e*/ 	.short	0x00ff


	//----- nvinfo : EIATTR_MERCURY_ISA_VERSION
	.align		4
        /*0030*/ 	.byte	0x03, 0x5f
        /*0032*/ 	.short	0x0101


	//----- nvinfo : EIATTR_VRC_CTA_INIT_COUNT
	.align		4
        /*0034*/ 	.byte	0x02, 0x4a
	.zero		1
	.zero		1


	//----- nvinfo : EIATTR_EXIT_INSTR_OFFSETS
	.align		4
        /*0038*/ 	.byte	0x04, 0x1c
        /*003a*/ 	.short	(.L_13 - .L_12)


	//   ....[0]....
.L_12:
        /*003c*/ 	.word	0x00000330


	//----- nvinfo : EIATTR_MAX_THREADS
	.align		4
.L_13:
        /*0040*/ 	.byte	0x04, 0x05
        /*0042*/ 	.short	(.L_15 - .L_14)
.L_14:
        /*0044*/ 	.word	0x00000080
        /*0048*/ 	.word	0x00000001
        /*004c*/ 	.word	0x00000001


	//----- nvinfo : EIATTR_CBANK_PARAM_SIZE
	.align		4
.L_15:
        /*0050*/ 	.byte	0x03, 0x19
        /*0052*/ 	.short	0x0010


	//----- nvinfo : EIATTR_PARAM_CBANK
	.align		4
        /*0054*/ 	.byte	0x04, 0x0a
        /*0056*/ 	.short	(.L_17 - .L_16)
	.align		4
.L_16:
        /*0058*/ 	.word	index@(.nv.constant0.lambda_40799)
        /*005c*/ 	.short	0x0380
        /*005e*/ 	.short	0x0010


	//----- nvinfo : EIATTR_SW_WAR
	.align		4
.L_17:
        /*0060*/ 	.byte	0x04, 0x36
        /*0062*/ 	.short	(.L_19 - .L_18)
.L_18:
        /*0064*/ 	.word	0x00000008
.L_19:


//--------------------- .nv.callgraph             --------------------------
	.section	.nv.callgraph,"",@"SHT_CUDA_CALLGRAPH"
	.align	4
	.sectionentsize	8
	.align		4
        /*0000*/ 	.word	0x00000000
	.align		4
        /*0004*/ 	.word	0xffffffff
	.align		4
        /*0008*/ 	.word	0x00000000
	.align		4
        /*000c*/ 	.word	0xfffffffe
	.align		4
        /*0010*/ 	.word	0x00000000
	.align		4
        /*0014*/ 	.word	0xfffffffd
	.align		4
        /*0018*/ 	.word	0x00000000
	.align		4
        /*001c*/ 	.word	0xfffffffc


//--------------------- .text.lambda_40799        --------------------------
	.section	.text.lambda_40799,"ax",@progbits
	.align	128
        .global         lambda_40799
        .type           lambda_40799,@function
        .size           lambda_40799,(.L_x_1 - lambda_40799)
        .other          lambda_40799,@"STO_CUDA_ENTRY STV_DEFAULT"
lambda_40799:
.text.lambda_40799:
[----:B------:R-:W-:Y:S01]  /*0000*/  LDC R1, c[0x0][0x37c] ;  /* 0x0000df00ff017b82 */ /* 0x000fe20000000800 */
[----:B------:R-:W0:Y:S01]  /*0010*/  S2R R0, SR_TID.X ;  /* 0x0000000000007919 */ /* 0x000e220000002100 */
[----:B------:R-:W0:Y:S06]  /*0020*/  LDCU UR4, c[0x0][0x360] ;  /* 0x00006c00ff0477ac */ /* 0x000e2c0008000800 */
[----:B------:R-:W1:Y:S01]  /*0030*/  LDC.64 R2, c[0x0][0x388] ;  /* 0x0000e200ff027b82 */ /* 0x000e620000000a00 */
[----:B------:R-:W0:Y:S01]  /*0040*/  S2R R5, SR_CTAID.X ;  /* 0x0000000000057919 */ /* 0x000e220000002500 */
[----:B------:R-:W2:Y:S01]  /*0050*/  LDCU UR5, c[0x0][0x364] ;  /* 0x00006c80ff0577ac */ /* 0x000ea20008000800 */
[----:B------:R-:W2:Y:S01]  /*0060*/  S2R R4, SR_TID.Y ;  /* 0x0000000000047919 */ /* 0x000ea20000002200 */
[----:B------:R-:W2:Y:S01]  /*0070*/  S2R R7, SR_CTAID.Y ;  /* 0x0000000000077919 */ /* 0x000ea20000002600 */
[----:B0-----:R-:W-:-:S05]  /*0080*/  IMAD R0, R5, UR4, R0 ;  /* 0x0000000405007c24 */ /* 0x001fca000f8e0200 */
[C---:B------:R-:W-:Y:S02]  /*0090*/  VIMNMX.U32 R6, PT, PT, R0.reuse, 0x1, !PT ;  /* 0x0000000100067848 */ /* 0x040fe40007fe0000 */
[C---:B------:R-:W-:Y:S01]  /*00a0*/  ISETP.GT.U32.AND P0, PT, R0.reuse, 0x1001, PT ;  /* 0x000010010000780c */ /* 0x040fe20003f04070 */
[----:B--2---:R-:W-:Y:S01]  /*00b0*/  IMAD R5, R7, UR5, R4 ;  /* 0x0000000507057c24 */ /* 0x004fe2000f8e0204 */
[----:B------:R-:W-:Y:S01]  /*00c0*/  VIMNMX.U32 R4, PT, PT, R0, 0x2, !PT ;  /* 0x0000000200047848 */ /* 0x000fe20007fe0000 */
[----:B------:R-:W-:Y:S01]  /*00d0*/  VIADD R6, R6, 0xffffffff ;  /* 0xffffffff06067836 */ /* 0x000fe20000000000 */
[----:B------:R-:W-:Y:S01]  /*00e0*/  ISETP.GT.U32.AND P1, PT, R0, 0x1000, PT ;  /* 0x000010000000780c */ /* 0x000fe20003f24070 */
[----:B------:R-:W-:Y:S01]  /*00f0*/  IMAD.MOV.U32 R7, RZ, RZ, 0x1 ;  /* 0x00000001ff077424 */ /* 0x000fe200078e00ff */
[----:B------:R-:W0:Y:S01]  /*0100*/  LDCU.64 UR4, c[0x0][0x358] ;  /* 0x00006b00ff0477ac */ /* 0x000e220008000a00 */
[----:B------:R-:W-:Y:S01]  /*0110*/  VIADD R4, R4, 0xfffffffe ;  /* 0xfffffffe04047836 */ /* 0x000fe20000000000 */
[----:B------:R-:W-:Y:S01]  /*0120*/  SEL R6, R6, 0xfff, !P1 ;  /* 0x00000fff06067807 */ /* 0x000fe20004800000 */
[----:B------:R-:W-:Y:S01]  /*0130*/  IMAD.SHL.U32 R5, R5, 0x1000, RZ ;  /* 0x0000100005057824 */ /* 0x000fe200078e00ff */
[----:B------:R-:W-:-:S02]  /*0140*/  VIMNMX.U32 R8, PT, PT, R0, 0xfff, PT ;  /* 0x00000fff00087848 */ /* 0x000fc40003fe0000 */
[----:B------:R-:W-:Y:S01]  /*0150*/  SEL R4, R4, 0xfff, !P0 ;  /* 0x00000fff04047807 */ /* 0x000fe20004000000 */
[C---:B------:R-:W-:Y:S01]  /*0160*/  IMAD.IADD R9, R5.reuse, 0x1, R6 ;  /* 0x0000000105097824 */ /* 0x040fe200078e0206 */
[----:B------:R-:W-:Y:S02]  /*0170*/  VIADDMNMX R10, R0, R7, 0xfff, PT ;  /* 0x00000fff000a7446 */ /* 0x000fe40003800107 */
[C---:B------:R-:W-:Y:S01]  /*0180*/  LOP3.LUT R11, R5.reuse, R8, RZ, 0xfc, !PT ;  /* 0x00000008050b7212 */ /* 0x040fe200078efcff */
[----:B------:R-:W-:Y:S02]  /*0190*/  IMAD.IADD R7, R4, 0x1, R5 ;  /* 0x0000000104077824 */ /* 0x000fe400078e0205 */
[----:B------:R-:W-:Y:S02]  /*01a0*/  IMAD.IADD R13, R5, 0x1, R10 ;  /* 0x00000001050d7824 */ /* 0x000fe400078e020a */
[----:B-1----:R-:W-:-:S04]  /*01b0*/  IMAD.WIDE.U32 R6, R7, 0x4, R2 ;  /* 0x0000000407067825 */ /* 0x002fc800078e0002 */
[--C-:B------:R-:W-:Y:S02]  /*01c0*/  IMAD.WIDE.U32 R8, R9, 0x4, R2.reuse ;  /* 0x0000000409087825 */ /* 0x100fe400078e0002 */
[----:B0-----:R-:W2:Y:S02]  /*01d0*/  LDG.E.CONSTANT R6, desc[UR4][R6.64] ;  /* 0x0000000406067981 */ /* 0x001ea4000c1e9900 */
[--C-:B------:R-:W-:Y:S02]  /*01e0*/  IMAD.WIDE.U32 R10, R11, 0x4, R2.reuse ;  /* 0x000000040b0a7825 */ /* 0x100fe400078e0002 */
[----:B------:R-:W2:Y:S02]  /*01f0*/  LDG.E.CONSTANT R9, desc[UR4][R8.64] ;  /* 0x0000000408097981 */ /* 0x000ea4000c1e9900 */
[----:B------:R-:W-:Y:S02]  /*0200*/  IMAD.WIDE R2, R13, 0x4, R2 ;  /* 0x000000040d027825 */ /* 0x000fe400078e0202 */
[----:B------:R-:W3:Y:S01]  /*0210*/  LDG.E.CONSTANT R10, desc[UR4][R10.64] ;  /* 0x000000040a0a7981 */ /* 0x000ee2000c1e9900 */
[----:B------:R-:W0:Y:S03]  /*0220*/  LDC.64 R12, c[0x0][0x380] ;  /* 0x0000e000ff0c7b82 */ /* 0x000e260000000a00 */
[----:B------:R-:W3:Y:S01]  /*0230*/  LDG.E.CONSTANT R3, desc[UR4][R2.64] ;  /* 0x0000000402037981 */ /* 0x000ee2000c1e9900 */
[----:B--2---:R-:W-:-:S04]  /*0240*/  FSETP.GEU.AND P0, PT, R9, R6, PT ;  /* 0x000000060900720b */ /* 0x004fc80003f0e000 */
[----:B------:R-:W-:Y:S02]  /*0250*/  FSEL R4, R6, R9, !P0 ;  /* 0x0000000906047208 */ /* 0x000fe40004000000 */
[----:B---3--:R-:W-:Y:S02]  /*0260*/  FSETP.GEU.AND P1, PT, R3, R10, PT ;  /* 0x0000000a0300720b */ /* 0x008fe40003f2e000 */
[----:B------:R-:W-:Y:S02]  /*0270*/  FSEL R14, R9, R6, !P0 ;  /* 0x00000006090e7208 */ /* 0x000fe40004000000 */
[----:B------:R-:W-:Y:S02]  /*0280*/  FSEL R17, R3, R10, !P1 ;  /* 0x0000000a03117208 */ /* 0x000fe40004800000 */
[----:B------:R-:W-:Y:S02]  /*0290*/  FSEL R15, R10, R3, !P1 ;  /* 0x000000030a0f7208 */ /* 0x000fe40004800000 */
[----:B------:R-:W-:-:S02]  /*02a0*/  FSETP.GEU.AND P0, PT, R17, R14, PT ;  /* 0x0000000e1100720b */ /* 0x000fc40003f0e000 */
[CC--:B------:R-:W-:Y:S02]  /*02b0*/  FSETP.GEU.AND P1, PT, R15.reuse, R4.reuse, PT ;  /* 0x000000040f00720b */ /* 0x0c0fe40003f2e000 */
[----:B------:R-:W-:Y:S02]  /*02c0*/  FSEL R14, R14, R17, !P0 ;  /* 0x000000110e0e7208 */ /* 0x000fe40004000000 */
[----:B------:R-:W-:Y:S01]  /*02d0*/  FSEL R15, R15, R4, !P1 ;  /* 0x000000040f0f7208 */ /* 0x000fe20004800000 */
[----:B------:R-:W-:-:S03]  /*02e0*/  IMAD.IADD R3, R0, 0x1, R5 ;  /* 0x0000000100037824 */ /* 0x000fc600078e0205 */
[----:B------:R-:W-:Y:S01]  /*02f0*/  FSETP.GEU.AND P0, PT, R14, R15, PT ;  /* 0x0000000f0e00720b */ /* 0x000fe20003f0e000 */
[----:B0-----:R-:W-:-:S03]  /*0300*/  IMAD.WIDE.U32 R2, R3, 0x4, R12 ;  /* 0x0000000403027825 */ /* 0x001fc600078e000c */
[----:B------:R-:W-:-:S05]  /*0310*/  FSEL R15, R14, R15, !P0 ;  /* 0x0000000f0e0f7208 */ /* 0x000fca0004000000 */
[----:B------:R-:W-:Y:S01]  /*0320*/  STG.E desc[UR4][R2.64], R15 ;  /* 0x0000000f02007986 */ /* 0x000fe2000c101904 */
[----:B------:R-:W-:Y:S05]  /*0330*/  EXIT ;  /* 0x000000000000794d */ /* 0x000fea0003800000 */
.L_x_0:
[----:B------:R-:W-:-:S00]  /*0340*/  BRA `(.L_x_0) ;  /* 0xfffffffc00fc7947 */ /* 0x000fc0000383ffff */
[----:B------:R-:W-:-:S00]  /*0350*/  NOP ;  /* 0x0000000000007918 */ /* 0x000fc00000000000 */
        /* <DEDUP_REMOVED lines=10> */
.L_x_1:


//--------------------- .nv.shared.reserved.0     --------------------------
	.section	.nv.shared.reserved.0,"aw",@nobits
	.weak		__nv_reservedSMEM_offset_0_alias
	.size		__nv_reservedSMEM_offset_0_alias, 0, 64
	.other		__nv_reservedSMEM_offset_0_alias,@"STO_CUDA_RESERVED_SHARED STV_DEFAULT"
__nv_reservedSMEM_offset_0_alias:
	.zero		0
	.zero		64


//--------------------- .nv.constant0.lambda_40799 --------------------------
	.section	.nv.constant0.lambda_40799,"a",@progbits
	.sectionflags	@""
	.align	4
.nv.constant0.lambda_40799:
	.zero		912


//--------------------- SYMBOLS --------------------------

	.type		.nv.reservedSmem.offset0,@object
	.size		.nv.reservedSmem.offset0,0x4
